	.headerflags	@"EF_CUDA_TEXMODE_UNIFIED EF_CUDA_64BIT_ADDRESS EF_CUDA_ACCELERATORS EF_CUDA_SM90 EF_CUDA_VIRTUAL_SM(EF_CUDA_SM90)"
	.elftype	@"ET_EXEC"


//--------------------- .nv.info                  --------------------------
	.section	.nv.info,"",@"SHT_CUDA_INFO"
	.align	4


	//----- nvinfo : EIATTR_REGCOUNT
	.align		4
        /*0000*/ 	.byte	0x04, 0x2f
        /*0002*/ 	.short	(.L_3 - .L_2)
	.align		4
.L_2:
        /*0004*/ 	.word	index@(triton_poi_fused__native_batch_norm_legit_no_training_add_leaky_relu_leaky_relu_backward_mul_1)
        /*0008*/ 	.word	0x00000015


	//----- nvinfo : EIATTR_MIN_STACK_SIZE
	.align		4
.L_3:
        /*000c*/ 	.byte	0x04, 0x12
        /*000e*/ 	.short	(.L_5 - .L_4)
	.align		4
.L_4:
        /*0010*/ 	.word	index@(triton_poi_fused__native_batch_norm_legit_no_training_add_leaky_relu_leaky_relu_backward_mul_1)
        /*0014*/ 	.word	0x00000000


	//----- nvinfo : EIATTR_FRAME_SIZE
	.align		4
.L_5:
        /*0018*/ 	.byte	0x04, 0x11
        /*001a*/ 	.short	(.L_7 - .L_6)
	.align		4
.L_6:
        /*001c*/ 	.word	index@(triton_poi_fused__native_batch_norm_legit_no_training_add_leaky_relu_leaky_relu_backward_mul_1)
        /*0020*/ 	.word	0x00000000


	//----- nvinfo : EIATTR_MIN_STACK_SIZE
	.align		4
.L_7:
        /*0024*/ 	.byte	0x04, 0x12
        /*0026*/ 	.short	(.L_9 - .L_8)
	.align		4
.L_8:
        /*0028*/ 	.word	index@(triton_poi_fused__native_batch_norm_legit_no_training_add_leaky_relu_leaky_relu_backward_mul_1)
        /*002c*/ 	.word	0x00000000
.L_9:


//--------------------- .nv.info.triton_poi_fused__native_batch_norm_legit_no_training_add_leaky_relu_leaky_relu_backward_mul_1 --------------------------
	.section	.nv.info.triton_poi_fused__native_batch_norm_legit_no_training_add_leaky_relu_leaky_relu_backward_mul_1,"",@"SHT_CUDA_INFO"
	.sectionflags	@""
	.align	4


	//----- nvinfo : EIATTR_CUDA_API_VERSION
	.align		4
        /*0000*/ 	.byte	0x04, 0x37
        /*0002*/ 	.short	(.L_11 - .L_10)
.L_10:
        /*0004*/ 	.word	0x0000007c


	//----- nvinfo : EIATTR_KPARAM_INFO
	.align		4
.L_11:
        /*0008*/ 	.byte	0x04, 0x17
        /*000a*/ 	.short	(.L_13 - .L_12)
.L_12:
        /*000c*/ 	.word	0x00000000
        /*0010*/ 	.short	0x0008
        /*0012*/ 	.short	0x0040
        /*0014*/ 	.byte	0x00, 0xf0, 0x11, 0x00


	//----- nvinfo : EIATTR_KPARAM_INFO
	.align		4
.L_13:
        /*0018*/ 	.byte	0x04, 0x17
        /*001a*/ 	.short	(.L_15 - .L_14)
.L_14:
        /*001c*/ 	.word	0x00000000
        /*0020*/ 	.short	0x0007
        /*0022*/ 	.short	0x0038
        /*0024*/ 	.byte	0x00, 0xf4, 0x21, 0x00


	//----- nvinfo : EIATTR_KPARAM_INFO
	.align		4
.L_15:
        /*0028*/ 	.byte	0x04, 0x17
        /*002a*/ 	.short	(.L_17 - .L_16)
.L_16:
        /*002c*/ 	.word	0x00000000
        /*0030*/ 	.short	0x0006
        /*0032*/ 	.short	0x0030
        /*0034*/ 	.byte	0x00, 0xf4, 0x21, 0x00


	//----- nvinfo : EIATTR_KPARAM_INFO
	.align		4
.L_17:
        /*0038*/ 	.byte	0x04, 0x17
        /*003a*/ 	.short	(.L_19 - .L_18)
.L_18:
        /*003c*/ 	.word	0x00000000
        /*0040*/ 	.short	0x0005
        /*0042*/ 	.short	0x0028
        /*0044*/ 	.byte	0x00, 0xf4, 0x21, 0x00


	//----- nvinfo : EIATTR_KPARAM_INFO
	.align		4
.L_19:
        /*0048*/ 	.byte	0x04, 0x17
        /*004a*/ 	.short	(.L_21 - .L_20)
.L_20:
        /*004c*/ 	.word	0x00000000
        /*0050*/ 	.short	0x0004
        /*0052*/ 	.short	0x0020
        /*0054*/ 	.byte	0x00, 0xf4, 0x21, 0x00


	//----- nvinfo : EIATTR_KPARAM_INFO
	.align		4
.L_21:
        /*0058*/ 	.byte	0x04, 0x17
        /*005a*/ 	.short	(.L_23 - .L_22)
.L_22:
        /*005c*/ 	.word	0x00000000
        /*0060*/ 	.short	0x0003
        /*0062*/ 	.short	0x0018
        /*0064*/ 	.byte	0x00, 0xf4, 0x21, 0x00


	//----- nvinfo : EIATTR_KPARAM_INFO
	.align		4
.L_23:
        /*0068*/ 	.byte	0x04, 0x17
        /*006a*/ 	.short	(.L_25 - .L_24)
.L_24:
        /*006c*/ 	.word	0x00000000
        /*0070*/ 	.short	0x0002
        /*0072*/ 	.short	0x0010
        /*0074*/ 	.byte	0x00, 0xf4, 0x21, 0x00


	//----- nvinfo : EIATTR_KPARAM_INFO
	.align		4
.L_25:
        /*0078*/ 	.byte	0x04, 0x17
        /*007a*/ 	.short	(.L_27 - .L_26)
.L_26:
        /*007c*/ 	.word	0x00000000
        /*0080*/ 	.short	0x0001
        /*0082*/ 	.short	0x0008
        /*0084*/ 	.byte	0x00, 0xf4, 0x21, 0x00


	//----- nvinfo : EIATTR_KPARAM_INFO
	.align		4
.L_27:
        /*0088*/ 	.byte	0x04, 0x17
        /*008a*/ 	.short	(.L_29 - .L_28)
.L_28:
        /*008c*/ 	.word	0x00000000
        /*0090*/ 	.short	0x0000
        /*0092*/ 	.short	0x0000
        /*0094*/ 	.byte	0x00, 0xf4, 0x21, 0x00


	//----- nvinfo : EIATTR_SPARSE_MMA_MASK
	.align		4
.L_29:
        /*0098*/ 	.byte	0x03, 0x50
        /*009a*/ 	.short	0x0000


	//----- nvinfo : EIATTR_MAXREG_COUNT
	.align		4
        /*009c*/ 	.byte	0x03, 0x1b
        /*009e*/ 	.short	0x00ff


	//----- nvinfo : EIATTR_EXIT_INSTR_OFFSETS
	.align		4
        /*00a0*/ 	.byte	0x04, 0x1c
        /*00a2*/ 	.short	(.L_31 - .L_30)


	//   ....[0]....
.L_30:
        /*00a4*/ 	.word	0x000003e0


	//   ....[1]....
        /*00a8*/ 	.word	0x00000400


	//----- nvinfo : EIATTR_REQNTID
	.align		4
.L_31:
        /*00ac*/ 	.byte	0x04, 0x10
        /*00ae*/ 	.short	(.L_33 - .L_32)
.L_32:
        /*00b0*/ 	.word	0x00000080
        /*00b4*/ 	.word	0x00000001
        /*00b8*/ 	.word	0x00000001


	//----- nvinfo : EIATTR_CBANK_PARAM_SIZE
	.align		4
.L_33:
        /*00bc*/ 	.byte	0x03, 0x19
        /*00be*/ 	.short	0x0044


	//----- nvinfo : EIATTR_PARAM_CBANK
	.align		4
        /*00c0*/ 	.byte	0x04, 0x0a
        /*00c2*/ 	.short	(.L_35 - .L_34)
	.align		4
.L_34:
        /*00c4*/ 	.word	index@(.nv.constant0.triton_poi_fused__native_batch_norm_legit_no_training_add_leaky_relu_leaky_relu_backward_mul_1)
        /*00c8*/ 	.short	0x0210
        /*00ca*/ 	.short	0x0044


	//----- nvinfo : EIATTR_SW_WAR
	.align		4
.L_35:
        /*00cc*/ 	.byte	0x04, 0x36
        /*00ce*/ 	.short	(.L_37 - .L_36)
.L_36:
        /*00d0*/ 	.word	0x00000008
.L_37:


//--------------------- .nv.callgraph             --------------------------
	.section	.nv.callgraph,"",@"SHT_CUDA_CALLGRAPH"
	.align	4
	.sectionentsize	8
	.align		4
        /*0000*/ 	.word	0x00000000
	.align		4
        /*0004*/ 	.word	0xffffffff
	.align		4
        /*0008*/ 	.word	0x00000000
	.align		4
        /*000c*/ 	.word	0xfffffffe
	.align		4
        /*0010*/ 	.word	0x00000000
	.align		4
        /*0014*/ 	.word	0xfffffffd
	.align		4
        /*0018*/ 	.word	0x00000000
	.align		4
        /*001c*/ 	.word	0xfffffffc


//--------------------- .nv.constant4             --------------------------
	.section	.nv.constant4,"a",@progbits
	.align	8
	.align		8
.nv.constant4:
        /*0000*/ 	.dword	_$_str
	.align		8
        /*0008*/ 	.dword	_$_str_$_2


//--------------------- .text.triton_poi_fused__native_batch_norm_legit_no_training_add_leaky_relu_leaky_relu_backward_mul_1 --------------------------
	.section	.text.triton_poi_fused__native_batch_norm_legit_no_training_add_leaky_relu_leaky_relu_backward_mul_1,"ax",@progbits
	.align	128
        .global         triton_poi_fused__native_batch_norm_legit_no_training_add_leaky_relu_leaky_relu_backward_mul_1
        .type           triton_poi_fused__native_batch_norm_legit_no_training_add_leaky_relu_leaky_relu_backward_mul_1,@function
        .size           triton_poi_fused__native_batch_norm_legit_no_training_add_leaky_relu_leaky_relu_backward_mul_1,(.L_x_1 - triton_poi_fused__native_batch_norm_legit_no_training_add_leaky_relu_leaky_relu_backward_mul_1)
        .other          triton_poi_fused__native_batch_norm_legit_no_training_add_leaky_relu_leaky_relu_backward_mul_1,@"STO_CUDA_ENTRY STV_DEFAULT"
triton_poi_fused__native_batch_norm_legit_no_training_add_leaky_relu_leaky_relu_backward_mul_1:
.text.triton_poi_fused__native_batch_norm_legit_no_training_add_leaky_relu_leaky_relu_backward_mul_1:
[----:B------:R-:W0:Y:S01]  /*0000*/  LDC R1, c[0x0][0x28] ;  /* 0x00000a00ff017b82 */ /* 0x000e220000000800 */
[----:B------:R-:W1:Y:S07]  /*0010*/  S2R R0, SR_TID.X ;  /* 0x0000000000007919 */ /* 0x000e6e0000002100 */
[----:B------:R-:W2:Y:S01]  /*0020*/  LDC.64 R12, c[0x0][0x230] ;  /* 0x00008c00ff0c7b82 */ /* 0x000ea20000000a00 */
[----:B------:R-:W-:Y:S01]  /*0030*/  ULDC.64 UR4, c[0x0][0x208] ;  /* 0x0000820000047ab9 */ /* 0x000fe20000000a00 */
[----:B------:R-:W3:Y:S06]  /*0040*/  S2R R3, SR_CTAID.X ;  /* 0x0000000000037919 */ /* 0x000eec0000002500 */
[----:B------:R-:W4:Y:S08]  /*0050*/  LDC.64 R8, c[0x0][0x220] ;  /* 0x00008800ff087b82 */ /* 0x000f300000000a00 */
[----:B------:R-:W5:Y:S08]  /*0060*/  LDC.64 R10, c[0x0][0x228] ;  /* 0x00008a00ff0a7b82 */ /* 0x000f700000000a00 */
[----:B------:R-:W4:Y:S08]  /*0070*/  LDC.64 R14, c[0x0][0x238] ;  /* 0x00008e00ff0e7b82 */ /* 0x000f300000000a00 */
[----:B------:R-:W5:Y:S01]  /*0080*/  LDC.64 R16, c[0x0][0x240] ;  /* 0x00009000ff107b82 */ /* 0x000f620000000a00 */
[----:B-1----:R-:W-:-:S07]  /*0090*/  LOP3.LUT R0, R0, 0x7f, RZ, 0xc0, !PT ;  /* 0x0000007f00007812 */ /* 0x002fce00078ec0ff */
[----:B------:R-:W1:Y:S01]  /*00a0*/  LDC.64 R4, c[0x0][0x218] ;  /* 0x00008600ff047b82 */ /* 0x000e620000000a00 */
[----:B---3--:R-:W-:Y:S01]  /*00b0*/  SHF.R.S32.HI R2, RZ, 0x18, R3 ;  /* 0x00000018ff027819 */ /* 0x008fe20000011403 */
[----:B------:R-:W-:Y:S01]  /*00c0*/  IMAD.MOV.U32 R6, RZ, RZ, RZ ;  /* 0x000000ffff067224 */ /* 0x000fe200078e00ff */
[----:B------:R-:W-:Y:S01]  /*00d0*/  LEA R0, R3, R0, 0x7 ;  /* 0x0000000003007211 */ /* 0x000fe200078e38ff */
[----:B------:R-:W-:Y:S01]  /*00e0*/  HFMA2.MMA R18, -RZ, RZ, 0, 0 ;  /* 0x00000000ff127435 */ /* 0x000fe200000001ff */
[----:B------:R-:W-:Y:S01]  /*00f0*/  SGXT R3, R2, 0x1 ;  /* 0x000000010203781a */ /* 0x000fe20000000200 */
[----:B------:R-:W-:Y:S01]  /*0100*/  ULDC.64 UR6, c[0x0][0x248] ;  /* 0x0000920000067ab9 */ /* 0x000fe20000000a00 */
[----:B------:R-:W-:Y:S02]  /*0110*/  ISETP.GE.AND P0, PT, R0, 0x100, PT ;  /* 0x000001000000780c */ /* 0x000fe40003f06270 */
[----:B------:R-:W-:-:S04]  /*0120*/  LEA.HI R3, R3, R0, RZ, 0x4 ;  /* 0x0000000003037211 */ /* 0x000fc800078f20ff */
[----:B------:R-:W-:-:S04]  /*0130*/  SHF.R.S32.HI R3, RZ, 0x4, R3 ;  /* 0x00000004ff037819 */ /* 0x000fc80000011403 */
[----:B------:R-:W-:-:S04]  /*0140*/  LEA.HI R2, R3, R3, RZ, 0x2 ;  /* 0x0000000303027211 */ /* 0x000fc800078f10ff */
[----:B------:R-:W-:-:S04]  /*0150*/  LOP3.LUT R2, R2, 0xfffffffc, RZ, 0xc0, !PT ;  /* 0xfffffffc02027812 */ /* 0x000fc800078ec0ff */
[----:B------:R-:W-:Y:S02]  /*0160*/  IADD3 R7, R3, -R2, RZ ;  /* 0x8000000203077210 */ /* 0x000fe40007ffe0ff */
[----:B------:R-:W-:-:S03]  /*0170*/  CS2R R2, SRZ ;  /* 0x0000000000027805 */ /* 0x000fc6000001ff00 */
[----:B--2---:R-:W-:-:S05]  /*0180*/  IMAD.WIDE R12, R7, 0x4, R12 ;  /* 0x00000004070c7825 */ /* 0x004fca00078e020c */
[----:B------:R2:W3:Y:S01]  /*0190*/  @!P0 LDG.E.EL R2, desc[UR4][R12.64] ;  /* 0x000000040c028981 */ /* 0x0004e2000c2e1900 */
[----:B----4-:R-:W-:-:S04]  /*01a0*/  IMAD.WIDE R8, R0, 0x4, R8 ;  /* 0x0000000400087825 */ /* 0x010fc800078e0208 */
[C---:B-----5:R-:W-:Y:S01]  /*01b0*/  IMAD.WIDE R10, R7.reuse, 0x4, R10 ;  /* 0x00000004070a7825 */ /* 0x060fe200078e020a */
[----:B------:R4:W5:Y:S04]  /*01c0*/  @!P0 LDG.E R3, desc[UR4][R8.64] ;  /* 0x0000000408038981 */ /* 0x000968000c1e1900 */
[----:B------:R-:W5:Y:S01]  /*01d0*/  @!P0 LDG.E.EL R6, desc[UR4][R10.64] ;  /* 0x000000040a068981 */ /* 0x000f62000c2e1900 */
[----:B0-2---:R-:W-:-:S04]  /*01e0*/  IMAD.WIDE R12, R7, 0x4, R14 ;  /* 0x00000004070c7825 */ /* 0x005fc800078e020e */
[----:B------:R-:W-:Y:S01]  /*01f0*/  IMAD.WIDE R14, R7, 0x4, R16 ;  /* 0x00000004070e7825 */ /* 0x000fe200078e0210 */
[----:B------:R-:W2:Y:S03]  /*0200*/  @!P0 LDG.E.EL R18, desc[UR4][R12.64] ;  /* 0x000000040c128981 */ /* 0x000ea6000c2e1900 */
[----:B------:R-:W-:Y:S01]  /*0210*/  IMAD.MOV.U32 R17, RZ, RZ, RZ ;  /* 0x000000ffff117224 */ /* 0x000fe200078e00ff */
[----:B------:R-:W-:Y:S01]  /*0220*/  MOV R7, RZ ;  /* 0x000000ff00077202 */ /* 0x000fe20000000f00 */
[----:B-1----:R-:W-:-:S04]  /*0230*/  IMAD.WIDE R4, R0, 0x4, R4 ;  /* 0x0000000400047825 */ /* 0x002fc800078e0204 */
[----:B------:R-:W2:Y:S04]  /*0240*/  @!P0 LDG.E.EL R17, desc[UR4][R14.64] ;  /* 0x000000040e118981 */ /* 0x000ea8000c2e1900 */
[----:B------:R0:W2:Y:S01]  /*0250*/  @!P0 LDG.E R7, desc[UR4][R4.64] ;  /* 0x0000000404078981 */ /* 0x0000a2000c1e1900 */
[----:B----4-:R-:W-:Y:S02]  /*0260*/  IMAD.MOV.U32 R9, RZ, RZ, 0x3e800000 ;  /* 0x3e800000ff097424 */ /* 0x010fe400078e00ff */
[----:B---3--:R-:W-:-:S04]  /*0270*/  FADD R2, R2, 9.9999997473787516356e-06 ;  /* 0x3727c5ac02027421 */ /* 0x008fc80000000000 */
[----:B------:R-:W1:Y:S02]  /*0280*/  MUFU.SQRT R8, R2 ;  /* 0x0000000200087308 */ /* 0x000e640000002000 */
[C---:B-1----:R-:W-:Y:S02]  /*0290*/  FSETP.GT.AND P1, PT, R8.reuse, 8.50705917302346158658e+37, PT ;  /* 0x7e8000000800780b */ /* 0x042fe40003f24000 */
[----:B------:R-:W-:-:S11]  /*02a0*/  FSETP.GEU.AND P2, PT, R8, 1.175494350822287508e-38, PT ;  /* 0x008000000800780b */ /* 0x000fd60003f4e000 */
[----:B------:R-:W-:-:S04]  /*02b0*/  @P1 FMUL R8, R8, 0.25 ;  /* 0x3e80000008081820 */ /* 0x000fc80000400000 */
[----:B------:R-:W-:-:S06]  /*02c0*/  @!P2 FMUL R8, R8, 16777216 ;  /* 0x4b8000000808a820 */ /* 0x000fcc0000400000 */
[----:B------:R-:W0:Y:S01]  /*02d0*/  MUFU.RCP R8, R8 ;  /* 0x0000000800087308 */ /* 0x000e220000001000 */
[----:B------:R-:W-:Y:S01]  /*02e0*/  FSEL R9, R9, 1, P1 ;  /* 0x3f80000009097808 */ /* 0x000fe20000800000 */
[----:B-----5:R-:W-:-:S04]  /*02f0*/  FADD R3, -R6, R3 ;  /* 0x0000000306037221 */ /* 0x020fc80000000100 */
[----:B------:R-:W-:-:S04]  /*0300*/  @!P2 FMUL R9, R9, 16777216 ;  /* 0x4b8000000909a820 */ /* 0x000fc80000400000 */
[----:B0-----:R-:W-:-:S04]  /*0310*/  FMUL R4, R8, R9 ;  /* 0x0000000908047220 */ /* 0x001fc80000400000 */
[----:B------:R-:W-:Y:S02]  /*0320*/  FMUL R4, R3, R4 ;  /* 0x0000000403047220 */ /* 0x000fe40000400000 */
[----:B------:R-:W0:Y:S02]  /*0330*/  LDC.64 R2, c[0x0][0x210] ;  /* 0x00008400ff027b82 */ /* 0x000e240000000a00 */
[----:B--2---:R-:W-:-:S04]  /*0340*/  FFMA R4, R4, R18, R17 ;  /* 0x0000001204047223 */ /* 0x004fc80000000011 */
[----:B------:R-:W-:-:S05]  /*0350*/  FFMA R7, R4, 0.10000000149011611938, R7 ;  /* 0x3dcccccd04077823 */ /* 0x000fca0000000007 */
[----:B------:R-:W-:-:S13]  /*0360*/  FSETP.GT.AND P1, PT, R7, RZ, PT ;  /* 0x000000ff0700720b */ /* 0x000fda0003f24000 */
[----:B------:R-:W-:Y:S01]  /*0370*/  @!P1 FMUL R7, R7, 0.20000000298023223877 ;  /* 0x3e4ccccd07079820 */ /* 0x000fe20000400000 */
[----:B0-----:R-:W-:Y:S01]  /*0380*/  IMAD.WIDE R2, R0, 0x4, R2 ;  /* 0x0000000400027825 */ /* 0x001fe200078e0202 */
[----:B------:R-:W-:-:S03]  /*0390*/  IADD3 R4, P1, R0, UR6, RZ ;  /* 0x0000000600047c10 */ /* 0x000fc6000ff3e0ff */
[----:B------:R-:W-:Y:S01]  /*03a0*/  FSETP.GT.AND P2, PT, R7, RZ, PT ;  /* 0x000000ff0700720b */ /* 0x000fe20003f44000 */
[----:B------:R0:W-:Y:S01]  /*03b0*/  @!P0 STG.E desc[UR4][R2.64], R7 ;  /* 0x0000000702008986 */ /* 0x0001e2000c101904 */
[----:B------:R-:W-:Y:S02]  /*03c0*/  LEA.HI.X.SX32 R5, R0, UR7, 0x1, P1 ;  /* 0x0000000700057c11 */ /* 0x000fe400088f0eff */
[----:B------:R-:W-:Y:S01]  /*03d0*/  SEL R9, RZ, 0x1, !P2 ;  /* 0x00000001ff097807 */ /* 0x000fe20005000000 */
[----:B0-----:R-:W-:Y:S08]  /*03e0*/  @P0 EXIT ;  /* 0x000000000000094d */ /* 0x001ff00003800000 */
[----:B------:R-:W-:Y:S01]  /*03f0*/  STG.E.U8 desc[UR4][R4.64], R9 ;  /* 0x0000000904007986 */ /* 0x000fe2000c101104 */
[----:B------:R-:W-:Y:S05]  /*0400*/  EXIT ;  /* 0x000000000000794d */ /* 0x000fea0003800000 */
.L_x_0:
[----:B------:R-:W-:-:S00]  /*0410*/  BRA `(.L_x_0) ;  /* 0xfffffffc00fc7947 */ /* 0x000fc0000383ffff */
[----:B------:R-:W-:-:S00]  /*0420*/  NOP ;  /* 0x0000000000007918 */ /* 0x000fc00000000000 */
        /* <DEDUP_REMOVED lines=13> */
.L_x_1:


//--------------------- .nv.global.init           --------------------------
	.section	.nv.global.init,"aw",@progbits
.nv.global.init:
	.type		_$_str,@object
	.size		_$_str,(_$_str_$_2 - _$_str)
_$_str:
        /*0000*/ 	.byte	0x5f, 0x5f, 0x43, 0x55, 0x44, 0x41, 0x5f, 0x46, 0x54, 0x5a, 0x00
	.type		_$_str_$_2,@object
	.size		_$_str_$_2,(.L_1 - _$_str_$_2)
_$_str_$_2:
        /*000b*/ 	.byte	0x5f, 0x5f, 0x43, 0x55, 0x44, 0x41, 0x5f, 0x50, 0x52, 0x45, 0x43, 0x5f, 0x53, 0x51, 0x52, 0x54
        /*001b*/ 	.byte	0x00
.L_1:


//--------------------- .nv.constant0.triton_poi_fused__native_batch_norm_legit_no_training_add_leaky_relu_leaky_relu_backward_mul_1 --------------------------
	.section	.nv.constant0.triton_poi_fused__native_batch_norm_legit_no_training_add_leaky_relu_leaky_relu_backward_mul_1,"a",@progbits
	.sectionflags	@""
	.align	4
.nv.constant0.triton_poi_fused__native_batch_norm_legit_no_training_add_leaky_relu_leaky_relu_backward_mul_1:
	.zero		596
